//
// Generated by NVIDIA NVVM Compiler
//
// Compiler Build ID: CL-36424714
// Cuda compilation tools, release 13.0, V13.0.88
// Based on NVVM 20.0.0
//

.version 9.0
.target sm_100
.address_size 64

	// .globl	_Z10tensorClipPfS_ffi

.visible .entry _Z10tensorClipPfS_ffi(
	.param .u64 .ptr .align 1 _Z10tensorClipPfS_ffi_param_0,
	.param .u64 .ptr .align 1 _Z10tensorClipPfS_ffi_param_1,
	.param .f32 _Z10tensorClipPfS_ffi_param_2,
	.param .f32 _Z10tensorClipPfS_ffi_param_3,
	.param .u32 _Z10tensorClipPfS_ffi_param_4
)
{
	.reg .pred 	%p<2>;
	.reg .b32 	%r<6>;
	.reg .b32 	%f<6>;
	.reg .b64 	%rd<8>;

	ld.param.u64 	%rd1, [_Z10tensorClipPfS_ffi_param_0];
	ld.param.u64 	%rd2, [_Z10tensorClipPfS_ffi_param_1];
	ld.param.f32 	%f1, [_Z10tensorClipPfS_ffi_param_2];
	ld.param.f32 	%f2, [_Z10tensorClipPfS_ffi_param_3];
	ld.param.u32 	%r2, [_Z10tensorClipPfS_ffi_param_4];
	mov.u32 	%r3, %ctaid.x;
	mov.u32 	%r4, %ntid.x;
	mov.u32 	%r5, %tid.x;
	mad.lo.s32 	%r1, %r3, %r4, %r5;
	setp.ge.s32 	%p1, %r1, %r2;
	@%p1 bra 	$L__BB0_2;
	cvta.to.global.u64 	%rd3, %rd1;
	cvta.to.global.u64 	%rd4, %rd2;
	mul.wide.s32 	%rd5, %r1, 4;
	add.s64 	%rd6, %rd3, %rd5;
	ld.global.f32 	%f3, [%rd6];
	max.f32 	%f4, %f3, %f1;
	min.f32 	%f5, %f4, %f2;
	add.s64 	%rd7, %rd4, %rd5;
	st.global.f32 	[%rd7], %f5;
$L__BB0_2:
	ret;

}


// ===== COMPILED SASS (sm_100) =====

	.target	sm_100

	.elftype	@"ET_EXEC"


//--------------------- .note.nv.tkinfo           --------------------------
	.section	.note.nv.tkinfo,"",@"SHT_NOTE"
	.sectionflags	@"SHF_NOTE_NV_TKINFO"
	.tkinfo
        /*0018*/ 	.word	0x00000002
        /*0030*/ 	.string	""
        /*0030*/ 	.string	"ptxas"
        /*0030*/ 	.string	"Cuda compilation tools, release 13.0, V13.0.88"
        /*0030*/ 	.string	"Build cuda_13.0.r13.0/compiler.36424714_0"
        /*0030*/ 	.string	"-arch sm_100 -m 64 "



//--------------------- .note.nv.cuinfo           --------------------------
	.section	.note.nv.cuinfo,"",@"SHT_NOTE"
	.sectionflags	@"SHF_NOTE_NV_CUINFO"
        /*0018*/ 	.short	0x0002
        /*001a*/ 	.short	0x0064
        /*001c*/ 	.short	0x0082
	.zero		2


//--------------------- .nv.info                  --------------------------
	.section	.nv.info,"",@"SHT_CUDA_INFO"
	.align	4


	//----- nvinfo : EIATTR_REGCOUNT
	.align		4
        /*0000*/ 	.byte	0x04, 0x2f
        /*0002*/ 	.short	(.L_1 - .L_0)
	.align		4
.L_0:
        /*0004*/ 	.word	index@(_Z10tensorClipPfS_ffi)
        /*0008*/ 	.word	0x0000000a


	//----- nvinfo : EIATTR_FRAME_SIZE
	.align		4
.L_1:
        /*000c*/ 	.byte	0x04, 0x11
        /*000e*/ 	.short	(.L_3 - .L_2)
	.align		4
.L_2:
        /*0010*/ 	.word	index@(_Z10tensorClipPfS_ffi)
        /*0014*/ 	.word	0x00000000


	//----- nvinfo : EIATTR_MIN_STACK_SIZE
	.align		4
.L_3:
        /*0018*/ 	.byte	0x04, 0x12
        /*001a*/ 	.short	(.L_5 - .L_4)
	.align		4
.L_4:
        /*001c*/ 	.word	index@(_Z10tensorClipPfS_ffi)
        /*0020*/ 	.word	0x00000000
.L_5:


//--------------------- .nv.compat                --------------------------
	.section	.nv.compat,"",@"SHT_CUDA_COMPAT_INFO"
	.align	4
        /*0000*/ 	.byte	0x02, 0x09, 0x00, 0x00, 0x02, 0x02, 0x01, 0x00, 0x02, 0x05, 0x05, 0x00, 0x03, 0x07, 0x01, 0x01
        /*0010*/ 	.byte	0x02, 0x03, 0x00, 0x00, 0x02, 0x06, 0x01, 0x00, 0x04, 0x0b, 0x08, 0x00, 0x09, 0x00, 0x00, 0x00
        /*0020*/ 	.byte	0x00, 0x00, 0x00, 0x00


//--------------------- .nv.info._Z10tensorClipPfS_ffi --------------------------
	.section	.nv.info._Z10tensorClipPfS_ffi,"",@"SHT_CUDA_INFO"
	.sectionflags	@""
	.align	4


	//----- nvinfo : EIATTR_CUDA_API_VERSION
	.align		4
        /*0000*/ 	.byte	0x04, 0x37
        /*0002*/ 	.short	(.L_7 - .L_6)
.L_6:
        /*0004*/ 	.word	0x00000082


	//----- nvinfo : EIATTR_KPARAM_INFO
	.align		4
.L_7:
        /*0008*/ 	.byte	0x04, 0x17
        /*000a*/ 	.short	(.L_9 - .L_8)
.L_8:
        /*000c*/ 	.word	0x00000000
        /*0010*/ 	.short	0x0004
        /*0012*/ 	.short	0x0018
        /*0014*/ 	.byte	0x00, 0xf0, 0x11, 0x00


	//----- nvinfo : EIATTR_KPARAM_INFO
	.align		4
.L_9:
        /*0018*/ 	.byte	0x04, 0x17
        /*001a*/ 	.short	(.L_11 - .L_10)
.L_10:
        /*001c*/ 	.word	0x00000000
        /*0020*/ 	.short	0x0003
        /*0022*/ 	.short	0x0014
        /*0024*/ 	.byte	0x00, 0xf0, 0x11, 0x00


	//----- nvinfo : EIATTR_KPARAM_INFO
	.align		4
.L_11:
        /*0028*/ 	.byte	0x04, 0x17
        /*002a*/ 	.short	(.L_13 - .L_12)
.L_12:
        /*002c*/ 	.word	0x00000000
        /*0030*/ 	.short	0x0002
        /*0032*/ 	.short	0x0010
        /*0034*/ 	.byte	0x00, 0xf0, 0x11, 0x00


	//----- nvinfo : EIATTR_KPARAM_INFO
	.align		4
.L_13:
        /*0038*/ 	.byte	0x04, 0x17
        /*003a*/ 	.short	(.L_15 - .L_14)
.L_14:
        /*003c*/ 	.word	0x00000000
        /*0040*/ 	.short	0x0001
        /*0042*/ 	.short	0x0008
        /*0044*/ 	.byte	0x00, 0xf5, 0x21, 0x00


	//----- nvinfo : EIATTR_KPARAM_INFO
	.align		4
.L_15:
        /*0048*/ 	.byte	0x04, 0x17
        /*004a*/ 	.short	(.L_17 - .L_16)
.L_16:
        /*004c*/ 	.word	0x00000000
        /*0050*/ 	.short	0x0000
        /*0052*/ 	.short	0x0000
        /*0054*/ 	.byte	0x00, 0xf5, 0x21, 0x00


	//----- nvinfo : EIATTR_SPARSE_MMA_MASK
	.align		4
.L_17:
        /*0058*/ 	.byte	0x03, 0x50
        /*005a*/ 	.short	0x0000


	//----- nvinfo : EIATTR_MAXREG_COUNT
	.align		4
        /*005c*/ 	.byte	0x03, 0x1b
        /*005e*/ 	.short	0x00ff


	//----- nvinfo : EIATTR_MERCURY_ISA_VERSION
	.align		4
        /*0060*/ 	.byte	0x03, 0x5f
        /*0062*/ 	.short	0x0101


	//----- nvinfo : EIATTR_VRC_CTA_INIT_COUNT
	.align		4
        /*0064*/ 	.byte	0x02, 0x4a
	.zero		1
	.zero		1


	//----- nvinfo : EIATTR_EXIT_INSTR_OFFSETS
	.align		4
        /*0068*/ 	.byte	0x04, 0x1c
        /*006a*/ 	.short	(.L_19 - .L_18)


	//   ....[0]....
.L_18:
        /*006c*/ 	.word	0x00000070


	//   ....[1]....
        /*0070*/ 	.word	0x00000120


	//----- nvinfo : EIATTR_CBANK_PARAM_SIZE
	.align		4
.L_19:
        /*0074*/ 	.byte	0x03, 0x19
        /*0076*/ 	.short	0x001c


	//----- nvinfo : EIATTR_PARAM_CBANK
	.align		4
        /*0078*/ 	.byte	0x04, 0x0a
        /*007a*/ 	.short	(.L_21 - .L_20)
	.align		4
.L_20:
        /*007c*/ 	.word	index@(.nv.constant0._Z10tensorClipPfS_ffi)
        /*0080*/ 	.short	0x0380
        /*0082*/ 	.short	0x001c


	//----- nvinfo : EIATTR_SW_WAR
	.align		4
.L_21:
        /*0084*/ 	.byte	0x04, 0x36
        /*0086*/ 	.short	(.L_23 - .L_22)
.L_22:
        /*0088*/ 	.word	0x00000008
.L_23:


//--------------------- .nv.callgraph             --------------------------
	.section	.nv.callgraph,"",@"SHT_CUDA_CALLGRAPH"
	.align	4
	.sectionentsize	8
	.align		4
        /*0000*/ 	.word	0x00000000
	.align		4
        /*0004*/ 	.word	0xffffffff
	.align		4
        /*0008*/ 	.word	0x00000000
	.align		4
        /*000c*/ 	.word	0xfffffffe
	.align		4
        /*0010*/ 	.word	0x00000000
	.align		4
        /*0014*/ 	.word	0xfffffffd
	.align		4
        /*0018*/ 	.word	0x00000000
	.align		4
        /*001c*/ 	.word	0xfffffffc


//--------------------- .text._Z10tensorClipPfS_ffi --------------------------
	.section	.text._Z10tensorClipPfS_ffi,"ax",@progbits
	.align	128
        .global         _Z10tensorClipPfS_ffi
        .type           _Z10tensorClipPfS_ffi,@function
        .size           _Z10tensorClipPfS_ffi,(.L_x_1 - _Z10tensorClipPfS_ffi)
        .other          _Z10tensorClipPfS_ffi,@"STO_CUDA_ENTRY STV_DEFAULT"
_Z10tensorClipPfS_ffi:
.text._Z10tensorClipPfS_ffi:
[----:B------:R-:W-:Y:S01]  /*0000*/  LDC R1, c[0x0][0x37c] ;  /* 0x0000df00ff017b82 */ /* 0x000fe20000000800 */
[----:B------:R-:W0:Y:S07]  /*0010*/  S2R R0, SR_TID.X ;  /* 0x0000000000007919 */ /* 0x000e2e0000002100 */
[----:B------:R-:W0:Y:S01]  /*0020*/  S2UR UR4, SR_CTAID.X ;  /* 0x00000000000479c3 */ /* 0x000e220000002500 */
[----:B------:R-:W1:Y:S07]  /*0030*/  LDCU UR5, c[0x0][0x398] ;  /* 0x00007300ff0577ac */ /* 0x000e6e0008000800 */
[----:B------:R-:W0:Y:S02]  /*0040*/  LDC R7, c[0x0][0x360] ;  /* 0x0000d800ff077b82 */ /* 0x000e240000000800 */
[----:B0-----:R-:W-:-:S05]  /*0050*/  IMAD R7, R7, UR4, R0 ;  /* 0x0000000407077c24 */ /* 0x001fca000f8e0200 */
[----:B-1----:R-:W-:-:S13]  /*0060*/  ISETP.GE.AND P0, PT, R7, UR5, PT ;  /* 0x0000000507007c0c */ /* 0x002fda000bf06270 */
[----:B------:R-:W-:Y:S05]  /*0070*/  @P0 EXIT ;  /* 0x000000000000094d */ /* 0x000fea0003800000 */
[----:B------:R-:W0:Y:S01]  /*0080*/  LDC.64 R2, c[0x0][0x380] ;  /* 0x0000e000ff027b82 */ /* 0x000e220000000a00 */
[----:B------:R-:W1:Y:S01]  /*0090*/  LDCU.64 UR4, c[0x0][0x358] ;  /* 0x00006b00ff0477ac */ /* 0x000e620008000a00 */
[----:B------:R-:W2:Y:S06]  /*00a0*/  LDCU.64 UR6, c[0x0][0x390] ;  /* 0x00007200ff0677ac */ /* 0x000eac0008000a00 */
[----:B------:R-:W3:Y:S01]  /*00b0*/  LDC.64 R4, c[0x0][0x388] ;  /* 0x0000e200ff047b82 */ /* 0x000ee20000000a00 */
[----:B0-----:R-:W-:-:S06]  /*00c0*/  IMAD.WIDE R2, R7, 0x4, R2 ;  /* 0x0000000407027825 */ /* 0x001fcc00078e0202 */
[----:B-1----:R-:W2:Y:S01]  /*00d0*/  LDG.E R2, desc[UR4][R2.64] ;  /* 0x0000000402027981 */ /* 0x002ea2000c1e1900 */
[----:B---3--:R-:W-:Y:S01]  /*00e0*/  IMAD.WIDE R4, R7, 0x4, R4 ;  /* 0x0000000407047825 */ /* 0x008fe200078e0204 */
[----:B--2---:R-:W-:-:S04]  /*00f0*/  FMNMX R0, R2, UR6, !PT ;  /* 0x0000000602007c09 */ /* 0x004fc8000f800000 */
[----:B------:R-:W-:-:S05]  /*0100*/  FMNMX R7, R0, UR7, PT ;  /* 0x0000000700077c09 */ /* 0x000fca000b800000 */
[----:B------:R-:W-:Y:S01]  /*0110*/  STG.E desc[UR4][R4.64], R7 ;  /* 0x0000000704007986 */ /* 0x000fe2000c101904 */
[----:B------:R-:W-:Y:S05]  /*0120*/  EXIT ;  /* 0x000000000000794d */ /* 0x000fea0003800000 */
.L_x_0:
[----:B------:R-:W-:-:S00]  /*0130*/  BRA `(.L_x_0) ;  /* 0xfffffffc00fc7947 */ /* 0x000fc0000383ffff */
[----:B------:R-:W-:-:S00]  /*0140*/  NOP ;  /* 0x0000000000007918 */ /* 0x000fc00000000000 */
        /* <DEDUP_REMOVED lines=11> */
.L_x_1:


//--------------------- .nv.shared.reserved.0     --------------------------
	.section	.nv.shared.reserved.0,"aw",@nobits
	.weak		__nv_reservedSMEM_offset_0_alias
	.size		__nv_reservedSMEM_offset_0_alias, 0, 64
	.other		__nv_reservedSMEM_offset_0_alias,@"STO_CUDA_RESERVED_SHARED STV_DEFAULT"
__nv_reservedSMEM_offset_0_alias:
	.zero		0
	.zero		64


//--------------------- .nv.constant0._Z10tensorClipPfS_ffi --------------------------
	.section	.nv.constant0._Z10tensorClipPfS_ffi,"a",@progbits
	.sectionflags	@""
	.align	4
.nv.constant0._Z10tensorClipPfS_ffi:
	.zero		924


//--------------------- SYMBOLS --------------------------

	.type		.nv.reservedSmem.offset0,@object
	.size		.nv.reservedSmem.offset0,0x4
